//
// Generated by NVIDIA NVVM Compiler
//
// Compiler Build ID: CL-36424714
// Cuda compilation tools, release 13.0, V13.0.88
// Based on NVVM 20.0.0
//

.version 9.0
.target sm_100
.address_size 64

	// .globl	default_function_kernel_1

.visible .entry default_function_kernel_1(
	.param .u64 .ptr .align 1 default_function_kernel_1_param_0,
	.param .u64 .ptr .align 1 default_function_kernel_1_param_1,
	.param .u64 .ptr .align 1 default_function_kernel_1_param_2
)
.maxntid 8
{
	.reg .pred 	%p<2>;
	.reg .b32 	%r<5>;
	.reg .b32 	%f<5>;
	.reg .b64 	%rd<11>;

	ld.param.u64 	%rd1, [default_function_kernel_1_param_0];
	ld.param.u64 	%rd2, [default_function_kernel_1_param_1];
	ld.param.u64 	%rd3, [default_function_kernel_1_param_2];
	mov.u32 	%r2, %ctaid.x;
	shl.b32 	%r3, %r2, 3;
	mov.u32 	%r4, %tid.x;
	or.b32  	%r1, %r3, %r4;
	setp.gt.u32 	%p1, %r1, 4724;
	@%p1 bra 	$L__BB0_2;
	cvta.to.global.u64 	%rd4, %rd2;
	cvta.to.global.u64 	%rd5, %rd3;
	cvta.to.global.u64 	%rd6, %rd1;
	mul.wide.u32 	%rd7, %r1, 4;
	add.s64 	%rd8, %rd4, %rd7;
	ld.global.nc.f32 	%f1, [%rd8];
	add.s64 	%rd9, %rd5, %rd7;
	ld.global.nc.f32 	%f2, [%rd9];
	add.f32 	%f3, %f1, %f2;
	cos.approx.f32 	%f4, %f3;
	add.s64 	%rd10, %rd6, %rd7;
	st.global.f32 	[%rd10], %f4;
$L__BB0_2:
	ret;

}
	// .globl	default_function_kernel
.visible .entry default_function_kernel(
	.param .u64 .ptr .align 1 default_function_kernel_param_0,
	.param .u64 .ptr .align 1 default_function_kernel_param_1,
	.param .u64 .ptr .align 1 default_function_kernel_param_2
)
.maxntid 15
{
	.reg .b32 	%r<4>;
	.reg .b32 	%f<5>;
	.reg .b64 	%rd<11>;

	ld.param.u64 	%rd1, [default_function_kernel_param_0];
	ld.param.u64 	%rd2, [default_function_kernel_param_1];
	ld.param.u64 	%rd3, [default_function_kernel_param_2];
	cvta.to.global.u64 	%rd4, %rd1;
	cvta.to.global.u64 	%rd5, %rd3;
	cvta.to.global.u64 	%rd6, %rd2;
	mov.u32 	%r1, %ctaid.x;
	mov.u32 	%r2, %tid.x;
	mad.lo.s32 	%r3, %r1, 15, %r2;
	mul.wide.u32 	%rd7, %r3, 4;
	add.s64 	%rd8, %rd6, %rd7;
	ld.global.nc.f32 	%f1, [%rd8];
	add.s64 	%rd9, %rd5, %rd7;
	ld.global.nc.f32 	%f2, [%rd9];
	add.f32 	%f3, %f1, %f2;
	sqrt.rn.f32 	%f4, %f3;
	add.s64 	%rd10, %rd4, %rd7;
	st.global.f32 	[%rd10], %f4;
	ret;

}


// ===== COMPILED SASS (sm_100) =====

	.target	sm_100

	.elftype	@"ET_EXEC"


//--------------------- .note.nv.tkinfo           --------------------------
	.section	.note.nv.tkinfo,"",@"SHT_NOTE"
	.sectionflags	@"SHF_NOTE_NV_TKINFO"
	.tkinfo
        /*0018*/ 	.word	0x00000002
        /*0030*/ 	.string	""
        /*0030*/ 	.string	"ptxas"
        /*0030*/ 	.string	"Cuda compilation tools, release 13.0, V13.0.88"
        /*0030*/ 	.string	"Build cuda_13.0.r13.0/compiler.36424714_0"
        /*0030*/ 	.string	"-arch sm_100 -m 64 "



//--------------------- .note.nv.cuinfo           --------------------------
	.section	.note.nv.cuinfo,"",@"SHT_NOTE"
	.sectionflags	@"SHF_NOTE_NV_CUINFO"
        /*0018*/ 	.short	0x0002
        /*001a*/ 	.short	0x0064
        /*001c*/ 	.short	0x0082
	.zero		2


//--------------------- .nv.info                  --------------------------
	.section	.nv.info,"",@"SHT_CUDA_INFO"
	.align	4


	//----- nvinfo : EIATTR_REGCOUNT
	.align		4
        /*0000*/ 	.byte	0x04, 0x2f
        /*0002*/ 	.short	(.L_1 - .L_0)
	.align		4
.L_0:
        /*0004*/ 	.word	index@(default_function_kernel_1)
        /*0008*/ 	.word	0x0000000e


	//----- nvinfo : EIATTR_FRAME_SIZE
	.align		4
.L_1:
        /*000c*/ 	.byte	0x04, 0x11
        /*000e*/ 	.short	(.L_3 - .L_2)
	.align		4
.L_2:
        /*0010*/ 	.word	index@(default_function_kernel_1)
        /*0014*/ 	.word	0x00000000


	//----- nvinfo : EIATTR_REGCOUNT
	.align		4
.L_3:
        /*0018*/ 	.byte	0x04, 0x2f
        /*001a*/ 	.short	(.L_5 - .L_4)
	.align		4
.L_4:
        /*001c*/ 	.word	index@(default_function_kernel)
        /*0020*/ 	.word	0x0000000c


	//----- nvinfo : EIATTR_FRAME_SIZE
	.align		4
.L_5:
        /*0024*/ 	.byte	0x04, 0x11
        /*0026*/ 	.short	(.L_7 - .L_6)
	.align		4
.L_6:
        /*0028*/ 	.word	index@($__internal_0_$__cuda_sm20_sqrt_rn_f32_slowpath)
        /*002c*/ 	.word	0x00000000


	//----- nvinfo : EIATTR_FRAME_SIZE
	.align		4
.L_7:
        /*0030*/ 	.byte	0x04, 0x11
        /*0032*/ 	.short	(.L_9 - .L_8)
	.align		4
.L_8:
        /*0034*/ 	.word	index@(default_function_kernel)
        /*0038*/ 	.word	0x00000000


	//----- nvinfo : EIATTR_MIN_STACK_SIZE
	.align		4
.L_9:
        /*003c*/ 	.byte	0x04, 0x12
        /*003e*/ 	.short	(.L_11 - .L_10)
	.align		4
.L_10:
        /*0040*/ 	.word	index@(default_function_kernel)
        /*0044*/ 	.word	0x00000000


	//----- nvinfo : EIATTR_MIN_STACK_SIZE
	.align		4
.L_11:
        /*0048*/ 	.byte	0x04, 0x12
        /*004a*/ 	.short	(.L_13 - .L_12)
	.align		4
.L_12:
        /*004c*/ 	.word	index@(default_function_kernel_1)
        /*0050*/ 	.word	0x00000000
.L_13:


//--------------------- .nv.compat                --------------------------
	.section	.nv.compat,"",@"SHT_CUDA_COMPAT_INFO"
	.align	4
        /*0000*/ 	.byte	0x02, 0x09, 0x00, 0x00, 0x02, 0x02, 0x01, 0x00, 0x02, 0x05, 0x05, 0x00, 0x03, 0x07, 0x01, 0x01
        /*0010*/ 	.byte	0x02, 0x03, 0x00, 0x00, 0x02, 0x06, 0x01, 0x00, 0x04, 0x0b, 0x08, 0x00, 0x01, 0x00, 0x00, 0x00
        /*0020*/ 	.byte	0x00, 0x00, 0x00, 0x00


//--------------------- .nv.info.default_function_kernel --------------------------
	.section	.nv.info.default_function_kernel,"",@"SHT_CUDA_INFO"
	.sectionflags	@""
	.align	4


	//----- nvinfo : EIATTR_CUDA_API_VERSION
	.align		4
        /*0000*/ 	.byte	0x04, 0x37
        /*0002*/ 	.short	(.L_15 - .L_14)
.L_14:
        /*0004*/ 	.word	0x00000082


	//----- nvinfo : EIATTR_KPARAM_INFO
	.align		4
.L_15:
        /*0008*/ 	.byte	0x04, 0x17
        /*000a*/ 	.short	(.L_17 - .L_16)
.L_16:
        /*000c*/ 	.word	0x00000000
        /*0010*/ 	.short	0x0002
        /*0012*/ 	.short	0x0010
        /*0014*/ 	.byte	0x00, 0xf5, 0x21, 0x00


	//----- nvinfo : EIATTR_KPARAM_INFO
	.align		4
.L_17:
        /*0018*/ 	.byte	0x04, 0x17
        /*001a*/ 	.short	(.L_19 - .L_18)
.L_18:
        /*001c*/ 	.word	0x00000000
        /*0020*/ 	.short	0x0001
        /*0022*/ 	.short	0x0008
        /*0024*/ 	.byte	0x00, 0xf5, 0x21, 0x00


	//----- nvinfo : EIATTR_KPARAM_INFO
	.align		4
.L_19:
        /*0028*/ 	.byte	0x04, 0x17
        /*002a*/ 	.short	(.L_21 - .L_20)
.L_20:
        /*002c*/ 	.word	0x00000000
        /*0030*/ 	.short	0x0000
        /*0032*/ 	.short	0x0000
        /*0034*/ 	.byte	0x00, 0xf5, 0x21, 0x00


	//----- nvinfo : EIATTR_SPARSE_MMA_MASK
	.align		4
.L_21:
        /*0038*/ 	.byte	0x03, 0x50
        /*003a*/ 	.short	0x0000


	//----- nvinfo : EIATTR_MAXREG_COUNT
	.align		4
        /*003c*/ 	.byte	0x03, 0x1b
        /*003e*/ 	.short	0x00ff


	//----- nvinfo : EIATTR_MERCURY_ISA_VERSION
	.align		4
        /*0040*/ 	.byte	0x03, 0x5f
        /*0042*/ 	.short	0x0101


	//----- nvinfo : EIATTR_VRC_CTA_INIT_COUNT
	.align		4
        /*0044*/ 	.byte	0x02, 0x4a
	.zero		1
	.zero		1


	//----- nvinfo : EIATTR_EXIT_INSTR_OFFSETS
	.align		4
        /*0048*/ 	.byte	0x04, 0x1c
        /*004a*/ 	.short	(.L_23 - .L_22)


	//   ....[0]....
.L_22:
        /*004c*/ 	.word	0x000001c0


	//----- nvinfo : EIATTR_MAX_THREADS
	.align		4
.L_23:
        /*0050*/ 	.byte	0x04, 0x05
        /*0052*/ 	.short	(.L_25 - .L_24)
.L_24:
        /*0054*/ 	.word	0x0000000f
        /*0058*/ 	.word	0x00000001
        /*005c*/ 	.word	0x00000001


	//----- nvinfo : EIATTR_CRS_STACK_SIZE
	.align		4
.L_25:
        /*0060*/ 	.byte	0x04, 0x1e
        /*0062*/ 	.short	(.L_27 - .L_26)
.L_26:
        /*0064*/ 	.word	0x00000000


	//----- nvinfo : EIATTR_CBANK_PARAM_SIZE
	.align		4
.L_27:
        /*0068*/ 	.byte	0x03, 0x19
        /*006a*/ 	.short	0x0018


	//----- nvinfo : EIATTR_PARAM_CBANK
	.align		4
        /*006c*/ 	.byte	0x04, 0x0a
        /*006e*/ 	.short	(.L_29 - .L_28)
	.align		4
.L_28:
        /*0070*/ 	.word	index@(.nv.constant0.default_function_kernel)
        /*0074*/ 	.short	0x0380
        /*0076*/ 	.short	0x0018


	//----- nvinfo : EIATTR_SW_WAR
	.align		4
.L_29:
        /*0078*/ 	.byte	0x04, 0x36
        /*007a*/ 	.short	(.L_31 - .L_30)
.L_30:
        /*007c*/ 	.word	0x00000008
.L_31:


//--------------------- .nv.info.default_function_kernel_1 --------------------------
	.section	.nv.info.default_function_kernel_1,"",@"SHT_CUDA_INFO"
	.sectionflags	@""
	.align	4


	//----- nvinfo : EIATTR_CUDA_API_VERSION
	.align		4
        /*0000*/ 	.byte	0x04, 0x37
        /*0002*/ 	.short	(.L_33 - .L_32)
.L_32:
        /*0004*/ 	.word	0x00000082


	//----- nvinfo : EIATTR_KPARAM_INFO
	.align		4
.L_33:
        /*0008*/ 	.byte	0x04, 0x17
        /*000a*/ 	.short	(.L_35 - .L_34)
.L_34:
        /*000c*/ 	.word	0x00000000
        /*0010*/ 	.short	0x0002
        /*0012*/ 	.short	0x0010
        /*0014*/ 	.byte	0x00, 0xf5, 0x21, 0x00


	//----- nvinfo : EIATTR_KPARAM_INFO
	.align		4
.L_35:
        /*0018*/ 	.byte	0x04, 0x17
        /*001a*/ 	.short	(.L_37 - .L_36)
.L_36:
        /*001c*/ 	.word	0x00000000
        /*0020*/ 	.short	0x0001
        /*0022*/ 	.short	0x0008
        /*0024*/ 	.byte	0x00, 0xf5, 0x21, 0x00


	//----- nvinfo : EIATTR_KPARAM_INFO
	.align		4
.L_37:
        /*0028*/ 	.byte	0x04, 0x17
        /*002a*/ 	.short	(.L_39 - .L_38)
.L_38:
        /*002c*/ 	.word	0x00000000
        /*0030*/ 	.short	0x0000
        /*0032*/ 	.short	0x0000
        /*0034*/ 	.byte	0x00, 0xf5, 0x21, 0x00


	//----- nvinfo : EIATTR_SPARSE_MMA_MASK
	.align		4
.L_39:
        /*0038*/ 	.byte	0x03, 0x50
        /*003a*/ 	.short	0x0000


	//----- nvinfo : EIATTR_MAXREG_COUNT
	.align		4
        /*003c*/ 	.byte	0x03, 0x1b
        /*003e*/ 	.short	0x00ff


	//----- nvinfo : EIATTR_MERCURY_ISA_VERSION
	.align		4
        /*0040*/ 	.byte	0x03, 0x5f
        /*0042*/ 	.short	0x0101


	//----- nvinfo : EIATTR_VRC_CTA_INIT_COUNT
	.align		4
        /*0044*/ 	.byte	0x02, 0x4a
	.zero		1
	.zero		1


	//----- nvinfo : EIATTR_EXIT_INSTR_OFFSETS
	.align		4
        /*0048*/ 	.byte	0x04, 0x1c
        /*004a*/ 	.short	(.L_41 - .L_40)


	//   ....[0]....
.L_40:
        /*004c*/ 	.word	0x00000060


	//   ....[1]....
        /*0050*/ 	.word	0x00000140


	//----- nvinfo : EIATTR_MAX_THREADS
	.align		4
.L_41:
        /*0054*/ 	.byte	0x04, 0x05
        /*0056*/ 	.short	(.L_43 - .L_42)
.L_42:
        /*0058*/ 	.word	0x00000008
        /*005c*/ 	.word	0x00000001
        /*0060*/ 	.word	0x00000001


	//----- nvinfo : EIATTR_CBANK_PARAM_SIZE
	.align		4
.L_43:
        /*0064*/ 	.byte	0x03, 0x19
        /*0066*/ 	.short	0x0018


	//----- nvinfo : EIATTR_PARAM_CBANK
	.align		4
        /*0068*/ 	.byte	0x04, 0x0a
        /*006a*/ 	.short	(.L_45 - .L_44)
	.align		4
.L_44:
        /*006c*/ 	.word	index@(.nv.constant0.default_function_kernel_1)
        /*0070*/ 	.short	0x0380
        /*0072*/ 	.short	0x0018


	//----- nvinfo : EIATTR_SW_WAR
	.align		4
.L_45:
        /*0074*/ 	.byte	0x04, 0x36
        /*0076*/ 	.short	(.L_47 - .L_46)
.L_46:
        /*0078*/ 	.word	0x00000008
.L_47:


//--------------------- .nv.callgraph             --------------------------
	.section	.nv.callgraph,"",@"SHT_CUDA_CALLGRAPH"
	.align	4
	.sectionentsize	8
	.align		4
        /*0000*/ 	.word	0x00000000
	.align		4
        /*0004*/ 	.word	0xffffffff
	.align		4
        /*0008*/ 	.word	0x00000000
	.align		4
        /*000c*/ 	.word	0xfffffffe
	.align		4
        /*0010*/ 	.word	0x00000000
	.align		4
        /*0014*/ 	.word	0xfffffffd
	.align		4
        /*0018*/ 	.word	0x00000000
	.align		4
        /*001c*/ 	.word	0xfffffffc


//--------------------- .text.default_function_kernel --------------------------
	.section	.text.default_function_kernel,"ax",@progbits
	.align	128
        .global         default_function_kernel
        .type           default_function_kernel,@function
        .size           default_function_kernel,(.L_x_6 - default_function_kernel)
        .other          default_function_kernel,@"STO_CUDA_ENTRY STV_DEFAULT"
default_function_kernel:
.text.default_function_kernel:
[----:B------:R-:W-:Y:S01]  /*0000*/  LDC R1, c[0x0][0x37c] ;  /* 0x0000df00ff017b82 */ /* 0x000fe20000000800 */
[----:B------:R-:W0:Y:S07]  /*0010*/  S2R R7, SR_CTAID.X ;  /* 0x0000000000077919 */ /* 0x000e2e0000002500 */
[----:B------:R-:W1:Y:S01]  /*0020*/  LDC.64 R2, c[0x0][0x388] ;  /* 0x0000e200ff027b82 */ /* 0x000e620000000a00 */
[----:B------:R-:W2:Y:S01]  /*0030*/  LDCU.64 UR4, c[0x0][0x358] ;  /* 0x00006b00ff0477ac */ /* 0x000ea20008000a00 */
[----:B------:R-:W0:Y:S06]  /*0040*/  S2R R0, SR_TID.X ;  /* 0x0000000000007919 */ /* 0x000e2c0000002100 */
[----:B------:R-:W3:Y:S01]  /*0050*/  LDC.64 R4, c[0x0][0x390] ;  /* 0x0000e400ff047b82 */ /* 0x000ee20000000a00 */
[----:B0-----:R-:W-:-:S04]  /*0060*/  IMAD R7, R7, 0xf, R0 ;  /* 0x0000000f07077824 */ /* 0x001fc800078e0200 */
[----:B-1----:R-:W-:-:S04]  /*0070*/  IMAD.WIDE.U32 R2, R7, 0x4, R2 ;  /* 0x0000000407027825 */ /* 0x002fc800078e0002 */
[----:B---3--:R-:W-:Y:S02]  /*0080*/  IMAD.WIDE.U32 R4, R7, 0x4, R4 ;  /* 0x0000000407047825 */ /* 0x008fe400078e0004 */
[----:B--2---:R-:W2:Y:S04]  /*0090*/  LDG.E.CONSTANT R2, desc[UR4][R2.64] ;  /* 0x0000000402027981 */ /* 0x004ea8000c1e9900 */
[----:B------:R-:W2:Y:S01]  /*00a0*/  LDG.E.CONSTANT R5, desc[UR4][R4.64] ;  /* 0x0000000404057981 */ /* 0x000ea2000c1e9900 */
[----:B------:R-:W-:Y:S01]  /*00b0*/  BSSY.RECONVERGENT B0, `(.L_x_0) ;  /* 0x000000d000007945 */ /* 0x000fe20003800200 */
[----:B--2---:R-:W-:-:S04]  /*00c0*/  FADD R0, R2, R5 ;  /* 0x0000000502007221 */ /* 0x004fc80000000000 */
[----:B------:R0:W1:Y:S01]  /*00d0*/  MUFU.RSQ R9, R0 ;  /* 0x0000000000097308 */ /* 0x0000620000001400 */
[----:B------:R-:W-:-:S04]  /*00e0*/  IADD3 R6, PT, PT, R0, -0xd000000, RZ ;  /* 0xf300000000067810 */ /* 0x000fc80007ffe0ff */
[----:B------:R-:W-:-:S13]  /*00f0*/  ISETP.GT.U32.AND P0, PT, R6, 0x727fffff, PT ;  /* 0x727fffff0600780c */ /* 0x000fda0003f04070 */
[----:B01----:R-:W-:Y:S05]  /*0100*/  @!P0 BRA `(.L_x_1) ;  /* 0x00000000000c8947 */ /* 0x003fea0003800000 */
[----:B------:R-:W-:-:S07]  /*0110*/  MOV R8, 0x130 ;  /* 0x0000013000087802 */ /* 0x000fce0000000f00 */
[----:B------:R-:W-:Y:S05]  /*0120*/  CALL.REL.NOINC `($__internal_0_$__cuda_sm20_sqrt_rn_f32_slowpath) ;  /* 0x0000000000287944 */ /* 0x000fea0003c00000 */
[----:B------:R-:W-:Y:S05]  /*0130*/  BRA `(.L_x_2) ;  /* 0x0000000000107947 */ /* 0x000fea0003800000 */
.L_x_1:
[----:B------:R-:W-:Y:S01]  /*0140*/  FMUL.FTZ R5, R0, R9 ;  /* 0x0000000900057220 */ /* 0x000fe20000410000 */
[----:B------:R-:W-:-:S03]  /*0150*/  FMUL.FTZ R9, R9, 0.5 ;  /* 0x3f00000009097820 */ /* 0x000fc60000410000 */
[----:B------:R-:W-:-:S04]  /*0160*/  FFMA R0, -R5, R5, R0 ;  /* 0x0000000505007223 */ /* 0x000fc80000000100 */
[----:B------:R-:W-:-:S07]  /*0170*/  FFMA R5, R0, R9, R5 ;  /* 0x0000000900057223 */ /* 0x000fce0000000005 */
.L_x_2:
[----:B------:R-:W-:Y:S05]  /*0180*/  BSYNC.RECONVERGENT B0 ;  /* 0x0000000000007941 */ /* 0x000fea0003800200 */
.L_x_0:
[----:B------:R-:W0:Y:S02]  /*0190*/  LDC.64 R2, c[0x0][0x380] ;  /* 0x0000e000ff027b82 */ /* 0x000e240000000a00 */
[----:B0-----:R-:W-:-:S05]  /*01a0*/  IMAD.WIDE.U32 R2, R7, 0x4, R2 ;  /* 0x0000000407027825 */ /* 0x001fca00078e0002 */
[----:B------:R-:W-:Y:S01]  /*01b0*/  STG.E desc[UR4][R2.64], R5 ;  /* 0x0000000502007986 */ /* 0x000fe2000c101904 */
[----:B------:R-:W-:Y:S05]  /*01c0*/  EXIT ;  /* 0x000000000000794d */ /* 0x000fea0003800000 */
        .weak           $__internal_0_$__cuda_sm20_sqrt_rn_f32_slowpath
        .type           $__internal_0_$__cuda_sm20_sqrt_rn_f32_slowpath,@function
        .size           $__internal_0_$__cuda_sm20_sqrt_rn_f32_slowpath,(.L_x_6 - $__internal_0_$__cuda_sm20_sqrt_rn_f32_slowpath)
$__internal_0_$__cuda_sm20_sqrt_rn_f32_slowpath:
[----:B------:R-:W-:-:S13]  /*01d0*/  LOP3.LUT P0, RZ, R0, 0x7fffffff, RZ, 0xc0, !PT ;  /* 0x7fffffff00ff7812 */ /* 0x000fda000780c0ff */
[----:B------:R-:W-:Y:S01]  /*01e0*/  @!P0 MOV R2, R0 ;  /* 0x0000000000028202 */ /* 0x000fe20000000f00 */
[----:B------:R-:W-:Y:S06]  /*01f0*/  @!P0 BRA `(.L_x_3) ;  /* 0x0000000000408947 */ /* 0x000fec0003800000 */
[----:B------:R-:W-:-:S13]  /*0200*/  FSETP.GEU.FTZ.AND P0, PT, R0, RZ, PT ;  /* 0x000000ff0000720b */ /* 0x000fda0003f1e000 */
[----:B------:R-:W-:Y:S01]  /*0210*/  @!P0 MOV R2, 0x7fffffff ;  /* 0x7fffffff00028802 */ /* 0x000fe20000000f00 */
[----:B------:R-:W-:Y:S06]  /*0220*/  @!P0 BRA `(.L_x_3) ;  /* 0x0000000000348947 */ /* 0x000fec0003800000 */
[----:B------:R-:W-:-:S13]  /*0230*/  FSETP.GTU.FTZ.AND P0, PT, |R0|, +INF , PT ;  /* 0x7f8000000000780b */ /* 0x000fda0003f1c200 */
[----:B------:R-:W-:Y:S01]  /*0240*/  @P0 FADD.FTZ R2, R0, 1 ;  /* 0x3f80000000020421 */ /* 0x000fe20000010000 */
[----:B------:R-:W-:Y:S06]  /*0250*/  @P0 BRA `(.L_x_3) ;  /* 0x0000000000280947 */ /* 0x000fec0003800000 */
[----:B------:R-:W-:-:S13]  /*0260*/  FSETP.NEU.FTZ.AND P0, PT, |R0|, +INF , PT ;  /* 0x7f8000000000780b */ /* 0x000fda0003f1d200 */
[----:B------:R-:W-:-:S04]  /*0270*/  @P0 FFMA R3, R0, 1.84467440737095516160e+19, RZ ;  /* 0x5f80000000030823 */ /* 0x000fc800000000ff */
[----:B------:R-:W0:Y:S02]  /*0280*/  @P0 MUFU.RSQ R2, R3 ;  /* 0x0000000300020308 */ /* 0x000e240000001400 */
[----:B0-----:R-:W-:Y:S01]  /*0290*/  @P0 FMUL.FTZ R4, R3, R2 ;  /* 0x0000000203040220 */ /* 0x001fe20000410000 */
[----:B------:R-:W-:Y:S01]  /*02a0*/  @P0 FMUL.FTZ R6, R2, 0.5 ;  /* 0x3f00000002060820 */ /* 0x000fe20000410000 */
[----:B------:R-:W-:Y:S02]  /*02b0*/  @!P0 MOV R2, R0 ;  /* 0x0000000000028202 */ /* 0x000fe40000000f00 */
[----:B------:R-:W-:-:S04]  /*02c0*/  @P0 FADD.FTZ R5, -R4, -RZ ;  /* 0x800000ff04050221 */ /* 0x000fc80000010100 */
[----:B------:R-:W-:-:S04]  /*02d0*/  @P0 FFMA R5, R4, R5, R3 ;  /* 0x0000000504050223 */ /* 0x000fc80000000003 */
[----:B------:R-:W-:-:S04]  /*02e0*/  @P0 FFMA R5, R5, R6, R4 ;  /* 0x0000000605050223 */ /* 0x000fc80000000004 */
[----:B------:R-:W-:-:S07]  /*02f0*/  @P0 FMUL.FTZ R2, R5, 2.3283064365386962891e-10 ;  /* 0x2f80000005020820 */ /* 0x000fce0000410000 */
.L_x_3:
[----:B------:R-:W-:Y:S01]  /*0300*/  HFMA2 R3, -RZ, RZ, 0, 0 ;  /* 0x00000000ff037431 */ /* 0x000fe200000001ff */
[----:B------:R-:W-:Y:S02]  /*0310*/  MOV R5, R2 ;  /* 0x0000000200057202 */ /* 0x000fe40000000f00 */
[----:B------:R-:W-:-:S04]  /*0320*/  MOV R2, R8 ;  /* 0x0000000800027202 */ /* 0x000fc80000000f00 */
[----:B------:R-:W-:Y:S05]  /*0330*/  RET.REL.NODEC R2 `(default_function_kernel) ;  /* 0xfffffffc02307950 */ /* 0x000fea0003c3ffff */
.L_x_4:
[----:B------:R-:W-:-:S00]  /*0340*/  BRA `(.L_x_4) ;  /* 0xfffffffc00fc7947 */ /* 0x000fc0000383ffff */
[----:B------:R-:W-:-:S00]  /*0350*/  NOP ;  /* 0x0000000000007918 */ /* 0x000fc00000000000 */
        /* <DEDUP_REMOVED lines=10> */
.L_x_6:


//--------------------- .text.default_function_kernel_1 --------------------------
	.section	.text.default_function_kernel_1,"ax",@progbits
	.align	128
        .global         default_function_kernel_1
        .type           default_function_kernel_1,@function
        .size           default_function_kernel_1,(.L_x_8 - default_function_kernel_1)
        .other          default_function_kernel_1,@"STO_CUDA_ENTRY STV_DEFAULT"
default_function_kernel_1:
.text.default_function_kernel_1:
[----:B------:R-:W-:Y:S01]  /*0000*/  LDC R1, c[0x0][0x37c] ;  /* 0x0000df00ff017b82 */ /* 0x000fe20000000800 */
[----:B------:R-:W0:Y:S07]  /*0010*/  S2R R9, SR_TID.X ;  /* 0x0000000000097919 */ /* 0x000e2e0000002100 */
[----:B------:R-:W1:Y:S02]  /*0020*/  S2UR UR4, SR_CTAID.X ;  /* 0x00000000000479c3 */ /* 0x000e640000002500 */
[----:B-1----:R-:W-:-:S06]  /*0030*/  USHF.L.U32 UR4, UR4, 0x3, URZ ;  /* 0x0000000304047899 */ /* 0x002fcc00080006ff */
[----:B0-----:R-:W-:-:S04]  /*0040*/  LOP3.LUT R9, R9, UR4, RZ, 0xfc, !PT ;  /* 0x0000000409097c12 */ /* 0x001fc8000f8efcff */
[----:B------:R-:W-:-:S13]  /*0050*/  ISETP.GT.U32.AND P0, PT, R9, 0x1274, PT ;  /* 0x000012740900780c */ /* 0x000fda0003f04070 */
[----:B------:R-:W-:Y:S05]  /*0060*/  @P0 EXIT ;  /* 0x000000000000094d */ /* 0x000fea0003800000 */
[----:B------:R-:W0:Y:S01]  /*0070*/  LDC.64 R2, c[0x0][0x388] ;  /* 0x0000e200ff027b82 */ /* 0x000e220000000a00 */
[----:B------:R-:W1:Y:S07]  /*0080*/  LDCU.64 UR4, c[0x0][0x358] ;  /* 0x00006b00ff0477ac */ /* 0x000e6e0008000a00 */
[----:B------:R-:W2:Y:S08]  /*0090*/  LDC.64 R4, c[0x0][0x390] ;  /* 0x0000e400ff047b82 */ /* 0x000eb00000000a00 */
[----:B------:R-:W3:Y:S01]  /*00a0*/  LDC.64 R6, c[0x0][0x380] ;  /* 0x0000e000ff067b82 */ /* 0x000ee20000000a00 */
[----:B0-----:R-:W-:-:S06]  /*00b0*/  IMAD.WIDE.U32 R2, R9, 0x4, R2 ;  /* 0x0000000409027825 */ /* 0x001fcc00078e0002 */
[----:B-1----:R-:W4:Y:S01]  /*00c0*/  LDG.E.CONSTANT R2, desc[UR4][R2.64] ;  /* 0x0000000402027981 */ /* 0x002f22000c1e9900 */
[----:B--2---:R-:W-:-:S06]  /*00d0*/  IMAD.WIDE.U32 R4, R9, 0x4, R4 ;  /* 0x0000000409047825 */ /* 0x004fcc00078e0004 */
[----:B------:R-:W4:Y:S01]  /*00e0*/  LDG.E.CONSTANT R5, desc[UR4][R4.64] ;  /* 0x0000000404057981 */ /* 0x000f22000c1e9900 */
[----:B---3--:R-:W-:-:S04]  /*00f0*/  IMAD.WIDE.U32 R6, R9, 0x4, R6 ;  /* 0x0000000409067825 */ /* 0x008fc800078e0006 */
[----:B----4-:R-:W-:-:S04]  /*0100*/  FADD R0, R2, R5 ;  /* 0x0000000502007221 */ /* 0x010fc80000000000 */
[----:B------:R-:W-:-:S04]  /*0110*/  FMUL.RZ R0, R0, 0.15915493667125701904 ;  /* 0x3e22f98300007820 */ /* 0x000fc8000040c000 */
[----:B------:R-:W0:Y:S02]  /*0120*/  MUFU.COS R11, R0 ;  /* 0x00000000000b7308 */ /* 0x000e240000000000 */
[----:B0-----:R-:W-:Y:S01]  /*0130*/  STG.E desc[UR4][R6.64], R11 ;  /* 0x0000000b06007986 */ /* 0x001fe2000c101904 */
[----:B------:R-:W-:Y:S05]  /*0140*/  EXIT ;  /* 0x000000000000794d */ /* 0x000fea0003800000 */
.L_x_5:
        /* <DEDUP_REMOVED lines=11> */
.L_x_8:


//--------------------- .nv.shared.reserved.0     --------------------------
	.section	.nv.shared.reserved.0,"aw",@nobits
	.weak		__nv_reservedSMEM_offset_0_alias
	.size		__nv_reservedSMEM_offset_0_alias, 0, 64
	.other		__nv_reservedSMEM_offset_0_alias,@"STO_CUDA_RESERVED_SHARED STV_DEFAULT"
__nv_reservedSMEM_offset_0_alias:
	.zero		0
	.zero		64


//--------------------- .nv.constant0.default_function_kernel --------------------------
	.section	.nv.constant0.default_function_kernel,"a",@progbits
	.sectionflags	@""
	.align	4
.nv.constant0.default_function_kernel:
	.zero		920


//--------------------- .nv.constant0.default_function_kernel_1 --------------------------
	.section	.nv.constant0.default_function_kernel_1,"a",@progbits
	.sectionflags	@""
	.align	4
.nv.constant0.default_function_kernel_1:
	.zero		920


//--------------------- SYMBOLS --------------------------

	.type		.nv.reservedSmem.offset0,@object
	.size		.nv.reservedSmem.offset0,0x4
